	.headerflags	@"EF_CUDA_TEXMODE_UNIFIED EF_CUDA_64BIT_ADDRESS EF_CUDA_ACCELERATORS EF_CUDA_SM90 EF_CUDA_VIRTUAL_SM(EF_CUDA_SM90)"
	.elftype	@"ET_EXEC"


//--------------------- .nv.info                  --------------------------
	.section	.nv.info,"",@"SHT_CUDA_INFO"
	.align	4


	//----- nvinfo : EIATTR_REGCOUNT
	.align		4
        /*0000*/ 	.byte	0x04, 0x2f
        /*0002*/ 	.short	(.L_1 - .L_0)
	.align		4
.L_0:
        /*0004*/ 	.word	index@(triton_poi_fused_convolution_41)
        /*0008*/ 	.word	0x00000020


	//----- nvinfo : EIATTR_MIN_STACK_SIZE
	.align		4
.L_1:
        /*000c*/ 	.byte	0x04, 0x12
        /*000e*/ 	.short	(.L_3 - .L_2)
	.align		4
.L_2:
        /*0010*/ 	.word	index@(triton_poi_fused_convolution_41)
        /*0014*/ 	.word	0x00000000


	//----- nvinfo : EIATTR_FRAME_SIZE
	.align		4
.L_3:
        /*0018*/ 	.byte	0x04, 0x11
        /*001a*/ 	.short	(.L_5 - .L_4)
	.align		4
.L_4:
        /*001c*/ 	.word	index@(triton_poi_fused_convolution_41)
        /*0020*/ 	.word	0x00000000


	//----- nvinfo : EIATTR_MIN_STACK_SIZE
	.align		4
.L_5:
        /*0024*/ 	.byte	0x04, 0x12
        /*0026*/ 	.short	(.L_7 - .L_6)
	.align		4
.L_6:
        /*0028*/ 	.word	index@(triton_poi_fused_convolution_41)
        /*002c*/ 	.word	0x00000000
.L_7:


//--------------------- .nv.info.triton_poi_fused_convolution_41 --------------------------
	.section	.nv.info.triton_poi_fused_convolution_41,"",@"SHT_CUDA_INFO"
	.sectionflags	@""
	.align	4


	//----- nvinfo : EIATTR_CUDA_API_VERSION
	.align		4
        /*0000*/ 	.byte	0x04, 0x37
        /*0002*/ 	.short	(.L_9 - .L_8)
.L_8:
        /*0004*/ 	.word	0x0000007c


	//----- nvinfo : EIATTR_KPARAM_INFO
	.align		4
.L_9:
        /*0008*/ 	.byte	0x04, 0x17
        /*000a*/ 	.short	(.L_11 - .L_10)
.L_10:
        /*000c*/ 	.word	0x00000000
        /*0010*/ 	.short	0x0004
        /*0012*/ 	.short	0x001c
        /*0014*/ 	.byte	0x00, 0xf0, 0x11, 0x00


	//----- nvinfo : EIATTR_KPARAM_INFO
	.align		4
.L_11:
        /*0018*/ 	.byte	0x04, 0x17
        /*001a*/ 	.short	(.L_13 - .L_12)
.L_12:
        /*001c*/ 	.word	0x00000000
        /*0020*/ 	.short	0x0003
        /*0022*/ 	.short	0x0018
        /*0024*/ 	.byte	0x00, 0xf0, 0x11, 0x00


	//----- nvinfo : EIATTR_KPARAM_INFO
	.align		4
.L_13:
        /*0028*/ 	.byte	0x04, 0x17
        /*002a*/ 	.short	(.L_15 - .L_14)
.L_14:
        /*002c*/ 	.word	0x00000000
        /*0030*/ 	.short	0x0002
        /*0032*/ 	.short	0x0010
        /*0034*/ 	.byte	0x00, 0xf4, 0x21, 0x00


	//----- nvinfo : EIATTR_KPARAM_INFO
	.align		4
.L_15:
        /*0038*/ 	.byte	0x04, 0x17
        /*003a*/ 	.short	(.L_17 - .L_16)
.L_16:
        /*003c*/ 	.word	0x00000000
        /*0040*/ 	.short	0x0001
        /*0042*/ 	.short	0x0008
        /*0044*/ 	.byte	0x00, 0xf4, 0x21, 0x00


	//----- nvinfo : EIATTR_KPARAM_INFO
	.align		4
.L_17:
        /*0048*/ 	.byte	0x04, 0x17
        /*004a*/ 	.short	(.L_19 - .L_18)
.L_18:
        /*004c*/ 	.word	0x00000000
        /*0050*/ 	.short	0x0000
        /*0052*/ 	.short	0x0000
        /*0054*/ 	.byte	0x00, 0xf4, 0x21, 0x00


	//----- nvinfo : EIATTR_SPARSE_MMA_MASK
	.align		4
.L_19:
        /*0058*/ 	.byte	0x03, 0x50
        /*005a*/ 	.short	0x0000


	//----- nvinfo : EIATTR_MAXREG_COUNT
	.align		4
        /*005c*/ 	.byte	0x03, 0x1b
        /*005e*/ 	.short	0x00ff


	//----- nvinfo : EIATTR_EXIT_INSTR_OFFSETS
	.align		4
        /*0060*/ 	.byte	0x04, 0x1c
        /*0062*/ 	.short	(.L_21 - .L_20)


	//   ....[0]....
.L_20:
        /*0064*/ 	.word	0x000009e0


	//   ....[1]....
        /*0068*/ 	.word	0x00000a60


	//----- nvinfo : EIATTR_REQNTID
	.align		4
.L_21:
        /*006c*/ 	.byte	0x04, 0x10
        /*006e*/ 	.short	(.L_23 - .L_22)
.L_22:
        /*0070*/ 	.word	0x00000100
        /*0074*/ 	.word	0x00000001
        /*0078*/ 	.word	0x00000001


	//----- nvinfo : EIATTR_CBANK_PARAM_SIZE
	.align		4
.L_23:
        /*007c*/ 	.byte	0x03, 0x19
        /*007e*/ 	.short	0x0020


	//----- nvinfo : EIATTR_PARAM_CBANK
	.align		4
        /*0080*/ 	.byte	0x04, 0x0a
        /*0082*/ 	.short	(.L_25 - .L_24)
	.align		4
.L_24:
        /*0084*/ 	.word	index@(.nv.constant0.triton_poi_fused_convolution_41)
        /*0088*/ 	.short	0x0210
        /*008a*/ 	.short	0x0020


	//----- nvinfo : EIATTR_SW_WAR
	.align		4
.L_25:
        /*008c*/ 	.byte	0x04, 0x36
        /*008e*/ 	.short	(.L_27 - .L_26)
.L_26:
        /*0090*/ 	.word	0x00000008
.L_27:


//--------------------- .nv.callgraph             --------------------------
	.section	.nv.callgraph,"",@"SHT_CUDA_CALLGRAPH"
	.align	4
	.sectionentsize	8
	.align		4
        /*0000*/ 	.word	0x00000000
	.align		4
        /*0004*/ 	.word	0xffffffff
	.align		4
        /*0008*/ 	.word	0x00000000
	.align		4
        /*000c*/ 	.word	0xfffffffe
	.align		4
        /*0010*/ 	.word	0x00000000
	.align		4
        /*0014*/ 	.word	0xfffffffd
	.align		4
        /*0018*/ 	.word	0x00000000
	.align		4
        /*001c*/ 	.word	0xfffffffc


//--------------------- .text.triton_poi_fused_convolution_41 --------------------------
	.section	.text.triton_poi_fused_convolution_41,"ax",@progbits
	.sectionflags	@"SHF_BARRIERS=1"
	.align	128
        .global         triton_poi_fused_convolution_41
        .type           triton_poi_fused_convolution_41,@function
        .size           triton_poi_fused_convolution_41,(.L_x_1 - triton_poi_fused_convolution_41)
        .other          triton_poi_fused_convolution_41,@"STO_CUDA_ENTRY STV_DEFAULT"
triton_poi_fused_convolution_41:
.text.triton_poi_fused_convolution_41:
[----:B------:R-:W0:Y:S01]  /*0000*/  LDC R1, c[0x0][0x28] ;  /* 0x00000a00ff017b82 */ /* 0x000e220000000800 */
[----:B------:R-:W1:Y:S07]  /*0010*/  S2R R2, SR_TID.X ;  /* 0x0000000000027919 */ /* 0x000e6e0000002100 */
[----:B------:R-:W2:Y:S01]  /*0020*/  LDC.64 R10, c[0x0][0x210] ;  /* 0x00008400ff0a7b82 */ /* 0x000ea20000000a00 */
[----:B------:R-:W-:Y:S01]  /*0030*/  ULDC.64 UR6, c[0x0][0x208] ;  /* 0x0000820000067ab9 */ /* 0x000fe20000000a00 */
[----:B------:R-:W-:Y:S01]  /*0040*/  CS2R R20, SRZ ;  /* 0x0000000000147805 */ /* 0x000fe2000001ff00 */
[----:B------:R-:W3:Y:S01]  /*0050*/  S2R R3, SR_CTAID.Y ;  /* 0x0000000000037919 */ /* 0x000ee20000002600 */
[----:B------:R-:W-:-:S02]  /*0060*/  CS2R R18, SRZ ;  /* 0x0000000000127805 */ /* 0x000fc4000001ff00 */
[----:B------:R-:W-:Y:S01]  /*0070*/  CS2R R16, SRZ ;  /* 0x0000000000107805 */ /* 0x000fe2000001ff00 */
[----:B------:R-:W4:Y:S01]  /*0080*/  S2R R4, SR_CTAID.X ;  /* 0x0000000000047919 */ /* 0x000f220000002500 */
[----:B-1----:R-:W-:Y:S01]  /*0090*/  SHF.R.U32.HI R5, RZ, 0x2, R2 ;  /* 0x00000002ff057819 */ /* 0x002fe20000011602 */
[C---:B------:R-:W-:Y:S01]  /*00a0*/  IMAD.SHL.U32 R7, R2.reuse, 0x2, RZ ;  /* 0x0000000202077824 */ /* 0x040fe200078e00ff */
[----:B------:R-:W-:Y:S02]  /*00b0*/  LOP3.LUT R0, R2, 0x80, RZ, 0xc0, !PT ;  /* 0x0000008002007812 */ /* 0x000fe400078ec0ff */
[----:B------:R-:W-:Y:S02]  /*00c0*/  SGXT.U32 R5, R5, 0x5 ;  /* 0x000000050505781a */ /* 0x000fe40000000000 */
[----:B------:R-:W-:-:S04]  /*00d0*/  SHF.R.U32.HI R0, RZ, 0x2, R0 ;  /* 0x00000002ff007819 */ /* 0x000fc80000011600 */
[----:B------:R-:W-:Y:S01]  /*00e0*/  LOP3.LUT R5, R5, R0, RZ, 0xfc, !PT ;  /* 0x0000000005057212 */ /* 0x000fe200078efcff */
[----:B---3--:R-:W-:Y:S02]  /*00f0*/  IMAD.SHL.U32 R0, R3, 0x8, RZ ;  /* 0x0000000803007824 */ /* 0x008fe400078e00ff */
[----:B----4-:R-:W-:-:S03]  /*0100*/  IMAD.SHL.U32 R3, R4, 0x200, RZ ;  /* 0x0000020004037824 */ /* 0x010fc600078e00ff */
[----:B------:R-:W-:Y:S02]  /*0110*/  LOP3.LUT R7, R0, 0x6, R7, 0xf8, !PT ;  /* 0x0000000600077812 */ /* 0x000fe400078ef807 */
[----:B------:R-:W-:Y:S02]  /*0120*/  LOP3.LUT R4, R3, R5, RZ, 0xfc, !PT ;  /* 0x0000000503047212 */ /* 0x000fe400078efcff */
[----:B------:R-:W-:-:S03]  /*0130*/  ISETP.GE.AND P0, PT, R7, 0x8, PT ;  /* 0x000000080700780c */ /* 0x000fc60003f06270 */
[----:B------:R-:W-:Y:S01]  /*0140*/  IMAD R4, R7, 0x800, R4 ;  /* 0x0000080007047824 */ /* 0x000fe200078e0204 */
[----:B------:R-:W-:-:S03]  /*0150*/  CS2R R6, SRZ ;  /* 0x0000000000067805 */ /* 0x000fc6000001ff00 */
[----:B------:R-:W-:-:S05]  /*0160*/  IMAD.SHL.U32 R4, R4, 0x2, RZ ;  /* 0x0000000204047824 */ /* 0x000fca00078e00ff */
[C---:B------:R-:W-:Y:S01]  /*0170*/  LOP3.LUT R23, R4.reuse, 0x80, RZ, 0xfc, !PT ;  /* 0x0000008004177812 */ /* 0x040fe200078efcff */
[----:B------:R-:W1:Y:S01]  /*0180*/  @!P0 LDC.64 R8, c[0x0][0x218] ;  /* 0x00008600ff088b82 */ /* 0x000e620000000a00 */
[C---:B------:R-:W-:Y:S02]  /*0190*/  LOP3.LUT R25, R4.reuse, 0x100, RZ, 0xfc, !PT ;  /* 0x0000010004197812 */ /* 0x040fe400078efcff */
[C---:B------:R-:W-:Y:S01]  /*01a0*/  LOP3.LUT R27, R4.reuse, 0x180, RZ, 0xfc, !PT ;  /* 0x00000180041b7812 */ /* 0x040fe200078efcff */
[----:B--2---:R-:W-:Y:S01]  /*01b0*/  IMAD.WIDE R22, R23, 0x4, R10 ;  /* 0x0000000417167825 */ /* 0x004fe200078e020a */
[----:B------:R-:W-:-:S03]  /*01c0*/  LOP3.LUT R29, R4, 0x200, RZ, 0xfc, !PT ;  /* 0x00000200041d7812 */ /* 0x000fc600078efcff */
[--C-:B------:R-:W-:Y:S01]  /*01d0*/  IMAD.WIDE R24, R25, 0x4, R10.reuse ;  /* 0x0000000419187825 */ /* 0x100fe200078e020a */
[----:B------:R2:W3:Y:S01]  /*01e0*/  @!P0 LDG.E.EL.64 R6, desc[UR6][R22.64] ;  /* 0x0000000616068981 */ /* 0x0004e2000c2e1b00 */
[----:B------:R-:W-:Y:S02]  /*01f0*/  CS2R R14, SRZ ;  /* 0x00000000000e7805 */ /* 0x000fe4000001ff00 */
[--C-:B------:R-:W-:Y:S01]  /*0200*/  IMAD.WIDE R26, R27, 0x4, R10.reuse ;  /* 0x000000041b1a7825 */ /* 0x100fe200078e020a */
[----:B------:R4:W5:Y:S03]  /*0210*/  @!P0 LDG.E.EL.64 R20, desc[UR6][R24.64] ;  /* 0x0000000618148981 */ /* 0x000966000c2e1b00 */
[----:B------:R-:W-:Y:S01]  /*0220*/  IMAD.WIDE R28, R29, 0x4, R10 ;  /* 0x000000041d1c7825 */ /* 0x000fe200078e020a */
[----:B------:R4:W3:Y:S01]  /*0230*/  @!P0 LDG.E.EL.64 R18, desc[UR6][R26.64] ;  /* 0x000000061a128981 */ /* 0x0008e2000c2e1b00 */
[----:B--2---:R-:W-:-:S02]  /*0240*/  LOP3.LUT R23, R4, 0x280, RZ, 0xfc, !PT ;  /* 0x0000028004177812 */ /* 0x004fc400078efcff */
[----:B------:R-:W-:Y:S01]  /*0250*/  CS2R R12, SRZ ;  /* 0x00000000000c7805 */ /* 0x000fe2000001ff00 */
[----:B------:R2:W3:Y:S01]  /*0260*/  @!P0 LDG.E.EL.64 R16, desc[UR6][R28.64] ;  /* 0x000000061c108981 */ /* 0x0004e2000c2e1b00 */
[----:B----4-:R-:W-:Y:S01]  /*0270*/  LOP3.LUT R25, R4, 0x300, RZ, 0xfc, !PT ;  /* 0x0000030004197812 */ /* 0x010fe200078efcff */
[----:B------:R-:W-:Y:S01]  /*0280*/  IMAD.WIDE R22, R23, 0x4, R10 ;  /* 0x0000000417167825 */ /* 0x000fe200078e020a */
[----:B0-----:R-:W-:-:S03]  /*0290*/  CS2R R26, SRZ ;  /* 0x00000000001a7805 */ /* 0x001fc6000001ff00 */
[----:B------:R-:W-:Y:S01]  /*02a0*/  IMAD.WIDE R24, R25, 0x4, R10 ;  /* 0x0000000419187825 */ /* 0x000fe200078e020a */
[----:B------:R0:W4:Y:S01]  /*02b0*/  @!P0 LDG.E.EL.64 R14, desc[UR6][R22.64] ;  /* 0x00000006160e8981 */ /* 0x000122000c2e1b00 */
[----:B--2---:R-:W-:-:S03]  /*02c0*/  CS2R R28, SRZ ;  /* 0x00000000001c7805 */ /* 0x004fc6000001ff00 */
[----:B------:R2:W3:Y:S04]  /*02d0*/  @!P0 LDG.E.EL.64 R12, desc[UR6][R24.64] ;  /* 0x00000006180c8981 */ /* 0x0004e8000c2e1b00 */
[----:B-1----:R1:W3:Y:S01]  /*02e0*/  @!P0 LDG.E.EL.64 R28, desc[UR6][R8.64] ;  /* 0x00000006081c8981 */ /* 0x0022e2000c2e1b00 */
[C-C-:B0-----:R-:W-:Y:S01]  /*02f0*/  IMAD.WIDE R22, R4.reuse, 0x4, R10.reuse ;  /* 0x0000000404167825 */ /* 0x141fe200078e020a */
[----:B------:R-:W-:Y:S02]  /*0300*/  LOP3.LUT R4, R4, 0x380, RZ, 0xfc, !PT ;  /* 0x0000038004047812 */ /* 0x000fe400078efcff */
[----:B--2---:R-:W-:Y:S02]  /*0310*/  CS2R R24, SRZ ;  /* 0x0000000000187805 */ /* 0x004fe4000001ff00 */
[----:B------:R0:W2:Y:S01]  /*0320*/  @!P0 LDG.E.EL.64 R26, desc[UR6][R22.64] ;  /* 0x00000006161a8981 */ /* 0x0000a2000c2e1b00 */
[----:B------:R-:W-:-:S05]  /*0330*/  IMAD.WIDE R10, R4, 0x4, R10 ;  /* 0x00000004040a7825 */ /* 0x000fca00078e020a */
[----:B------:R0:W4:Y:S01]  /*0340*/  @!P0 LDG.E.EL.64 R24, desc[UR6][R10.64] ;  /* 0x000000060a188981 */ /* 0x000122000c2e1b00 */
[----:B------:R-:W0:Y:S01]  /*0350*/  S2R R4, SR_TID.X ;  /* 0x0000000000047919 */ /* 0x000e220000002100 */
[----:B------:R-:W0:Y:S01]  /*0360*/  S2UR UR5, SR_CgaCtaId ;  /* 0x00000000000579c3 */ /* 0x000e220000008800 */
[----:B-1----:R-:W1:Y:S01]  /*0370*/  S2R R9, SR_TID.X ;  /* 0x0000000000097919 */ /* 0x002e620000002100 */
[----:B------:R-:W-:Y:S02]  /*0380*/  UMOV UR4, 0x400 ;  /* 0x0000040000047882 */ /* 0x000fe40000000000 */
[----:B0-----:R-:W-:Y:S01]  /*0390*/  UPRMT UR4, UR5, 0x654, UR4 ;  /* 0x0000065405047896 */ /* 0x001fe20008000004 */
[----:B------:R-:W-:-:S05]  /*03a0*/  IMAD.SHL.U32 R22, R4, 0x400, RZ ;  /* 0x0000040004167824 */ /* 0x000fca00078e00ff */
[----:B------:R-:W-:-:S04]  /*03b0*/  LOP3.LUT R22, R22, 0xc00, RZ, 0xc0, !PT ;  /* 0x00000c0016167812 */ /* 0x000fc800078ec0ff */
[C---:B------:R-:W-:Y:S02]  /*03c0*/  LOP3.LUT R23, R22.reuse, 0x200, RZ, 0xfc, !PT ;  /* 0x0000020016177812 */ /* 0x040fe400078efcff */
[----:B------:R-:W-:Y:S02]  /*03d0*/  LOP3.LUT R5, R5, R22, RZ, 0xfc, !PT ;  /* 0x0000001605057212 */ /* 0x000fe400078efcff */
[----:B------:R-:W-:Y:S02]  /*03e0*/  LEA.HI R8, R22, UR4, RZ, 0x19 ;  /* 0x0000000416087c11 */ /* 0x000fe4000f8fc8ff */
[----:B------:R-:W-:-:S03]  /*03f0*/  LEA.HI R22, R23, UR4, RZ, 0x19 ;  /* 0x0000000417167c11 */ /* 0x000fc6000f8fc8ff */
[C---:B------:R-:W-:Y:S02]  /*0400*/  IMAD R8, R5.reuse, 0x4, R8 ;  /* 0x0000000405087824 */ /* 0x040fe400078e0208 */
[----:B------:R-:W-:Y:S02]  /*0410*/  IMAD R5, R5, 0x4, R22 ;  /* 0x0000000405057824 */ /* 0x000fe400078e0216 */
[----:B-1----:R-:W-:Y:S02]  /*0420*/  IMAD.SHL.U32 R9, R9, 0x4, RZ ;  /* 0x0000000409097824 */ /* 0x002fe400078e00ff */
[C---:B---3--:R-:W-:Y:S01]  /*0430*/  FADD R23, R28.reuse, R6 ;  /* 0x000000061c177221 */ /* 0x048fe20000000000 */
[C---:B------:R-:W-:Y:S01]  /*0440*/  FADD R10, R29.reuse, R7 ;  /* 0x000000071d0a7221 */ /* 0x040fe20000000000 */
[C---:B-----5:R-:W-:Y:S01]  /*0450*/  FADD R20, R28.reuse, R20 ;  /* 0x000000141c147221 */ /* 0x060fe20000000000 */
[C---:B--2---:R-:W-:Y:S01]  /*0460*/  FADD R11, R28.reuse, R26 ;  /* 0x0000001a1c0b7221 */ /* 0x044fe20000000000 */
[C---:B------:R-:W-:Y:S01]  /*0470*/  FADD R6, R29.reuse, R27 ;  /* 0x0000001b1d067221 */ /* 0x040fe20000000000 */
[C---:B------:R-:W-:Y:S01]  /*0480*/  FADD R26, R29.reuse, R21 ;  /* 0x000000151d1a7221 */ /* 0x040fe20000000000 */
[C---:B------:R-:W-:Y:S01]  /*0490*/  FADD R18, R28.reuse, R18 ;  /* 0x000000121c127221 */ /* 0x040fe20000000000 */
[C---:B------:R-:W-:Y:S01]  /*04a0*/  FADD R16, R28.reuse, R16 ;  /* 0x000000101c107221 */ /* 0x040fe20000000000 */
[----:B------:R0:W-:Y:S01]  /*04b0*/  STS [R8], R11 ;  /* 0x0000000b08007388 */ /* 0x0001e20000000800 */
[C---:B----4-:R-:W-:Y:S01]  /*04c0*/  FADD R14, R28.reuse, R14 ;  /* 0x0000000e1c0e7221 */ /* 0x050fe20000000000 */
[C---:B------:R-:W-:Y:S01]  /*04d0*/  FADD R12, R28.reuse, R12 ;  /* 0x0000000c1c0c7221 */ /* 0x040fe20000000000 */
[----:B------:R-:W-:Y:S01]  /*04e0*/  FADD R24, R28, R24 ;  /* 0x000000181c187221 */ /* 0x000fe20000000000 */
[----:B------:R1:W-:Y:S01]  /*04f0*/  STS [R5+0x800], R6 ;  /* 0x0008000605007388 */ /* 0x0003e20000000800 */
[C---:B------:R-:W-:Y:S01]  /*0500*/  FADD R28, R29.reuse, R19 ;  /* 0x000000131d1c7221 */ /* 0x040fe20000000000 */
[----:B------:R-:W-:-:S02]  /*0510*/  FADD R17, R29, R17 ;  /* 0x000000111d117221 */ /* 0x000fc40000000000 */
[----:B------:R-:W-:Y:S01]  /*0520*/  STS [R8+0x100], R23 ;  /* 0x0001001708007388 */ /* 0x000fe20000000800 */
[----:B------:R-:W-:-:S03]  /*0530*/  FADD R15, R29, R15 ;  /* 0x0000000f1d0f7221 */ /* 0x000fc60000000000 */
[----:B------:R-:W-:Y:S04]  /*0540*/  STS [R5+0x900], R10 ;  /* 0x0009000a05007388 */ /* 0x000fe80000000800 */
[----:B------:R-:W-:Y:S01]  /*0550*/  STS [R8+0x200], R20 ;  /* 0x0002001408007388 */ /* 0x000fe20000000800 */
[----:B------:R-:W-:-:S03]  /*0560*/  FADD R13, R29, R13 ;  /* 0x0000000d1d0d7221 */ /* 0x000fc60000000000 */
[----:B------:R-:W-:Y:S04]  /*0570*/  STS [R5+0xa00], R26 ;  /* 0x000a001a05007388 */ /* 0x000fe80000000800 */
[----:B------:R-:W-:Y:S01]  /*0580*/  STS [R8+0x300], R18 ;  /* 0x0003001208007388 */ /* 0x000fe20000000800 */
[----:B------:R-:W-:-:S03]  /*0590*/  FADD R22, R29, R25 ;  /* 0x000000191d167221 */ /* 0x000fc60000000000 */
[----:B------:R-:W-:Y:S04]  /*05a0*/  STS [R5+0xb00], R28 ;  /* 0x000b001c05007388 */ /* 0x000fe80000000800 */
[----:B------:R2:W-:Y:S04]  /*05b0*/  STS [R8+0x400], R16 ;  /* 0x0004001008007388 */ /* 0x0005e80000000800 */
[----:B------:R-:W-:Y:S01]  /*05c0*/  STS [R5+0xc00], R17 ;  /* 0x000c001105007388 */ /* 0x000fe20000000800 */
[----:B0-----:R-:W-:-:S03]  /*05d0*/  IMAD.SHL.U32 R11, R4, 0x4, RZ ;  /* 0x00000004040b7824 */ /* 0x001fc600078e00ff */
[----:B------:R-:W-:Y:S04]  /*05e0*/  STS [R8+0x500], R14 ;  /* 0x0005000e08007388 */ /* 0x000fe80000000800 */
[----:B------:R-:W-:Y:S04]  /*05f0*/  STS [R5+0xd00], R15 ;  /* 0x000d000f05007388 */ /* 0x000fe80000000800 */
[----:B------:R0:W-:Y:S01]  /*0600*/  STS [R8+0x600], R12 ;  /* 0x0006000c08007388 */ /* 0x0001e20000000800 */
[----:B------:R-:W-:-:S03]  /*0610*/  LOP3.LUT R19, R9, 0x3fc, RZ, 0xc0, !PT ;  /* 0x000003fc09137812 */ /* 0x000fc600078ec0ff */
[----:B------:R-:W-:Y:S04]  /*0620*/  STS [R5+0xe00], R13 ;  /* 0x000e000d05007388 */ /* 0x000fe80000000800 */
[----:B------:R3:W-:Y:S01]  /*0630*/  STS [R8+0x700], R24 ;  /* 0x0007001808007388 */ /* 0x0007e20000000800 */
[----:B------:R-:W-:-:S03]  /*0640*/  SHF.R.U32.HI R4, RZ, 0x9, R11 ;  /* 0x00000009ff047819 */ /* 0x000fc6000001160b */
[----:B------:R4:W-:Y:S01]  /*0650*/  STS [R5+0xf00], R22 ;  /* 0x000f001605007388 */ /* 0x0009e20000000800 */
[C---:B-1----:R-:W-:Y:S02]  /*0660*/  LOP3.LUT R6, R19.reuse, 0x800, RZ, 0xfc, !PT ;  /* 0x0000080013067812 */ /* 0x042fe400078efcff */
[----:B------:R-:W-:Y:S02]  /*0670*/  SGXT.U32 R4, R4, 0x1 ;  /* 0x000000010404781a */ /* 0x000fe40000000000 */
[----:B------:R-:W-:Y:S02]  /*0680*/  LOP3.LUT R7, R19, 0x400, RZ, 0xfc, !PT ;  /* 0x0000040013077812 */ /* 0x000fe400078efcff */
[----:B------:R-:W-:Y:S02]  /*0690*/  SHF.R.U32.HI R9, RZ, 0x7, R6 ;  /* 0x00000007ff097819 */ /* 0x000fe40000011606 */
[----:B------:R-:W-:Y:S02]  /*06a0*/  LOP3.LUT R6, R4, 0x3fc, R11, 0xf8, !PT ;  /* 0x000003fc04067812 */ /* 0x000fe400078ef80b */
[----:B------:R-:W-:-:S02]  /*06b0*/  SHF.R.U32.HI R7, RZ, 0x9, R7 ;  /* 0x00000009ff077819 */ /* 0x000fc40000011607 */
[----:B------:R-:W-:Y:S02]  /*06c0*/  LOP3.LUT R9, R9, 0x14, RZ, 0xc0, !PT ;  /* 0x0000001409097812 */ /* 0x000fe400078ec0ff */
[----:B------:R-:W-:Y:S02]  /*06d0*/  LEA R4, R4, UR4, 0x2 ;  /* 0x0000000404047c11 */ /* 0x000fe4000f8e10ff */
[----:B--2---:R-:W-:Y:S02]  /*06e0*/  LEA R16, R6, UR4, 0x2 ;  /* 0x0000000406107c11 */ /* 0x004fe4000f8e10ff */
[----:B------:R-:W-:Y:S02]  /*06f0*/  LOP3.LUT R6, R7, 0x3fc, R11, 0xf8, !PT ;  /* 0x000003fc07067812 */ /* 0x000fe400078ef80b */
[----:B------:R-:W-:Y:S01]  /*0700*/  LEA R10, R7, UR4, 0x2 ;  /* 0x00000004070a7c11 */ /* 0x000fe2000f8e10ff */
[----:B0-----:R-:W-:Y:S01]  /*0710*/  VIADD R12, R9, UR4 ;  /* 0x00000004090c7c36 */ /* 0x001fe20008000000 */
[----:B---3--:R-:W-:Y:S01]  /*0720*/  LEA R8, R6, UR4, 0x2 ;  /* 0x0000000406087c11 */ /* 0x008fe2000f8e10ff */
[----:B------:R-:W-:Y:S01]  /*0730*/  BAR.SYNC.DEFER_BLOCKING 0x0 ;  /* 0x0000000000007b1d */ /* 0x000fe20000010000 */
[----:B------:R-:W-:-:S02]  /*0740*/  IMAD R18, R19, 0x4, R4 ;  /* 0x0000000413127824 */ /* 0x000fc400078e0204 */
[C---:B------:R-:W-:Y:S02]  /*0750*/  IMAD R20, R19.reuse, 0x4, R10 ;  /* 0x0000000413147824 */ /* 0x040fe400078e020a */
[----:B----4-:R-:W-:Y:S01]  /*0760*/  IMAD R22, R19, 0x4, R12 ;  /* 0x0000000413167824 */ /* 0x010fe200078e020c */
[----:B------:R-:W-:Y:S01]  /*0770*/  SHF.R.U32.HI R21, RZ, 0x7, R2 ;  /* 0x00000007ff157819 */ /* 0x000fe20000011602 */
[----:B------:R-:W-:Y:S04]  /*0780*/  LDS R4, [R16] ;  /* 0x0000000010047984 */ /* 0x000fe80000000800 */
[----:B------:R0:W-:Y:S04]  /*0790*/  LDS R6, [R16+0x8] ;  /* 0x0000080010067984 */ /* 0x0001e80000000800 */
[----:B------:R-:W-:Y:S04]  /*07a0*/  LDS R5, [R18+0x4] ;  /* 0x0000040012057984 */ /* 0x000fe80000000800 */
[----:B------:R1:W2:Y:S01]  /*07b0*/  LDS R7, [R18+0xc] ;  /* 0x00000c0012077984 */ /* 0x0002a20000000800 */
[----:B0-----:R-:W0:Y:S03]  /*07c0*/  LDC.64 R16, c[0x0][0x220] ;  /* 0x00008800ff107b82 */ /* 0x001e260000000a00 */
[----:B------:R-:W-:Y:S04]  /*07d0*/  LDS R8, [R8+0x1000] ;  /* 0x0010000008087984 */ /* 0x000fe80000000800 */
[----:B------:R-:W-:Y:S04]  /*07e0*/  LDS R9, [R20+0x1004] ;  /* 0x0010040014097984 */ /* 0x000fe80000000800 */
[----:B------:R-:W-:Y:S04]  /*07f0*/  LDS R10, [R20+0x1008] ;  /* 0x00100800140a7984 */ /* 0x000fe80000000800 */
[----:B------:R3:W4:Y:S04]  /*0800*/  LDS R11, [R20+0x100c] ;  /* 0x00100c00140b7984 */ /* 0x0007280000000800 */
[----:B------:R-:W-:Y:S04]  /*0810*/  LDS R12, [R22+0x2000] ;  /* 0x00200000160c7984 */ /* 0x000fe80000000800 */
[----:B------:R-:W-:Y:S04]  /*0820*/  LDS R13, [R22+0x2004] ;  /* 0x00200400160d7984 */ /* 0x000fe80000000800 */
[----:B------:R-:W-:Y:S04]  /*0830*/  LDS R14, [R22+0x2008] ;  /* 0x00200800160e7984 */ /* 0x000fe80000000800 */
[----:B------:R5:W4:Y:S01]  /*0840*/  LDS R15, [R22+0x200c] ;  /* 0x00200c00160f7984 */ /* 0x000b220000000800 */
[----:B------:R-:W-:Y:S01]  /*0850*/  SGXT.U32 R21, R21, 0x1 ;  /* 0x000000011515781a */ /* 0x000fe20000000000 */
[----:B-1----:R-:W-:-:S03]  /*0860*/  IMAD.SHL.U32 R18, R2, 0x4, RZ ;  /* 0x0000000402127824 */ /* 0x002fc600078e00ff */
[----:B------:R-:W-:Y:S02]  /*0870*/  LOP3.LUT R2, R0, R21, RZ, 0xfc, !PT ;  /* 0x0000001500027212 */ /* 0x000fe400078efcff */
[----:B------:R-:W-:Y:S02]  /*0880*/  LOP3.LUT R3, R3, 0x1fc, R18, 0xf8, !PT ;  /* 0x000001fc03037812 */ /* 0x000fe400078ef812 */
[C---:B------:R-:W-:Y:S02]  /*0890*/  LOP3.LUT R18, R2.reuse, 0x2, RZ, 0xfc, !PT ;  /* 0x0000000202127812 */ /* 0x040fe400078efcff */
[C---:B---3--:R-:W-:Y:S02]  /*08a0*/  LOP3.LUT R20, R2.reuse, 0x4, RZ, 0xfc, !PT ;  /* 0x0000000402147812 */ /* 0x048fe400078efcff */
[----:B------:R-:W-:Y:S02]  /*08b0*/  LOP3.LUT R0, R2, 0x6, RZ, 0xfc, !PT ;  /* 0x0000000602007812 */ /* 0x000fe400078efcff */
[----:B------:R-:W-:-:S02]  /*08c0*/  LOP3.LUT R23, R19, 0xc00, RZ, 0xfc, !PT ;  /* 0x00000c0013177812 */ /* 0x000fc400078efcff */
[----:B------:R-:W-:Y:S02]  /*08d0*/  ISETP.GE.AND P1, PT, R2, 0x8, PT ;  /* 0x000000080200780c */ /* 0x000fe40003f26270 */
[----:B------:R-:W-:Y:S01]  /*08e0*/  ISETP.GE.AND P2, PT, R18, 0x8, PT ;  /* 0x000000081200780c */ /* 0x000fe20003f46270 */
[----:B------:R-:W-:Y:S01]  /*08f0*/  IMAD R21, R2, 0x1000, R3 ;  /* 0x0000100002157824 */ /* 0x000fe200078e0203 */
[----:B------:R-:W-:Y:S02]  /*0900*/  ISETP.GE.AND P3, PT, R20, 0x8, PT ;  /* 0x000000081400780c */ /* 0x000fe40003f66270 */
[----:B------:R-:W-:Y:S02]  /*0910*/  ISETP.GE.AND P0, PT, R0, 0x8, PT ;  /* 0x000000080000780c */ /* 0x000fe40003f06270 */
[----:B------:R-:W-:Y:S01]  /*0920*/  SHF.R.U32.HI R2, RZ, 0x7, R23 ;  /* 0x00000007ff027819 */ /* 0x000fe20000011617 */
[--C-:B------:R-:W-:Y:S02]  /*0930*/  IMAD R23, R18, 0x1000, R3.reuse ;  /* 0x0000100012177824 */ /* 0x100fe400078e0203 */
[----:B------:R-:W-:Y:S01]  /*0940*/  IMAD R25, R20, 0x1000, R3 ;  /* 0x0000100014197824 */ /* 0x000fe200078e0203 */
[----:B------:R-:W-:Y:S01]  /*0950*/  LOP3.LUT R2, R2, 0x1c, RZ, 0xc0, !PT ;  /* 0x0000001c02027812 */ /* 0x000fe200078ec0ff */
[----:B0-----:R-:W-:-:S04]  /*0960*/  IMAD.WIDE R20, R21, 0x4, R16 ;  /* 0x0000000415147825 */ /* 0x001fc800078e0210 */
[--C-:B-----5:R-:W-:Y:S01]  /*0970*/  IMAD.WIDE R22, R23, 0x4, R16.reuse ;  /* 0x0000000417167825 */ /* 0x120fe200078e0210 */
[----:B--2---:R0:W-:Y:S03]  /*0980*/  @!P1 STG.E.128 desc[UR6][R20.64], R4 ;  /* 0x0000000414009986 */ /* 0x0041e6000c101d06 */
[----:B------:R-:W-:Y:S01]  /*0990*/  IMAD.WIDE R24, R25, 0x4, R16 ;  /* 0x0000000419187825 */ /* 0x000fe200078e0210 */
[----:B----4-:R0:W-:Y:S03]  /*09a0*/  @!P2 STG.E.128 desc[UR6][R22.64], R8 ;  /* 0x000000081600a986 */ /* 0x0101e6000c101d06 */
[----:B------:R-:W-:Y:S01]  /*09b0*/  VIADD R2, R2, UR4 ;  /* 0x0000000402027c36 */ /* 0x000fe20008000000 */
[----:B------:R0:W-:Y:S03]  /*09c0*/  @!P3 STG.E.128 desc[UR6][R24.64], R12 ;  /* 0x0000000c1800b986 */ /* 0x0001e6000c101d06 */
[----:B------:R-:W-:Y:S01]  /*09d0*/  IMAD R2, R19, 0x4, R2 ;  /* 0x0000000413027824 */ /* 0x000fe200078e0202 */
[----:B0-----:R-:W-:Y:S06]  /*09e0*/  @P0 EXIT ;  /* 0x000000000000094d */ /* 0x001fec0003800000 */
[----:B0-----:R-:W-:Y:S01]  /*09f0*/  LDS R4, [R2+0x3000] ;  /* 0x0030000002047984 */ /* 0x001fe20000000800 */
[----:B------:R-:W-:-:S03]  /*0a00*/  IMAD R3, R0, 0x1000, R3 ;  /* 0x0000100000037824 */ /* 0x000fc600078e0203 */
[----:B------:R-:W-:Y:S01]  /*0a10*/  LDS R5, [R2+0x3004] ;  /* 0x0030040002057984 */ /* 0x000fe20000000800 */
[----:B------:R-:W-:-:S03]  /*0a20*/  IMAD.WIDE R16, R3, 0x4, R16 ;  /* 0x0000000403107825 */ /* 0x000fc600078e0210 */
[----:B------:R-:W-:Y:S04]  /*0a30*/  LDS R6, [R2+0x3008] ;  /* 0x0030080002067984 */ /* 0x000fe80000000800 */
[----:B------:R-:W0:Y:S04]  /*0a40*/  LDS R7, [R2+0x300c] ;  /* 0x00300c0002077984 */ /* 0x000e280000000800 */
[----:B0-----:R-:W-:Y:S01]  /*0a50*/  STG.E.128 desc[UR6][R16.64], R4 ;  /* 0x0000000410007986 */ /* 0x001fe2000c101d06 */
[----:B------:R-:W-:Y:S05]  /*0a60*/  EXIT ;  /* 0x000000000000794d */ /* 0x000fea0003800000 */
.L_x_0:
[----:B------:R-:W-:-:S00]  /*0a70*/  BRA `(.L_x_0) ;  /* 0xfffffffc00fc7947 */ /* 0x000fc0000383ffff */
[----:B------:R-:W-:-:S00]  /*0a80*/  NOP ;  /* 0x0000000000007918 */ /* 0x000fc00000000000 */
[----:B------:R-:W-:-:S00]  /*0a90*/  NOP ;  /* 0x0000000000007918 */ /* 0x000fc00000000000 */
[----:B------:R-:W-:-:S00]  /*0aa0*/  NOP ;  /* 0x0000000000007918 */ /* 0x000fc00000000000 */
[----:B------:R-:W-:-:S00]  /*0ab0*/  NOP ;  /* 0x0000000000007918 */ /* 0x000fc00000000000 */
[----:B------:R-:W-:-:S00]  /*0ac0*/  NOP ;  /* 0x0000000000007918 */ /* 0x000fc00000000000 */
[----:B------:R-:W-:-:S00]  /*0ad0*/  NOP ;  /* 0x0000000000007918 */ /* 0x000fc00000000000 */
[----:B------:R-:W-:-:S00]  /*0ae0*/  NOP ;  /* 0x0000000000007918 */ /* 0x000fc00000000000 */
[----:B------:R-:W-:-:S00]  /*0af0*/  NOP ;  /* 0x0000000000007918 */ /* 0x000fc00000000000 */
.L_x_1:


//--------------------- .nv.shared.triton_poi_fused_convolution_41 --------------------------
	.section	.nv.shared.triton_poi_fused_convolution_41,"aw",@nobits
	.sectionflags	@""
	.align	16
	.zero		1024


//--------------------- .nv.constant0.triton_poi_fused_convolution_41 --------------------------
	.section	.nv.constant0.triton_poi_fused_convolution_41,"a",@progbits
	.sectionflags	@""
	.align	4
.nv.constant0.triton_poi_fused_convolution_41:
	.zero		560
